	.headerflags	@"EF_CUDA_TEXMODE_UNIFIED EF_CUDA_64BIT_ADDRESS EF_CUDA_ACCELERATORS EF_CUDA_SM90 EF_CUDA_VIRTUAL_SM(EF_CUDA_SM90)"
	.elftype	@"ET_EXEC"


//--------------------- .nv.info                  --------------------------
	.section	.nv.info,"",@"SHT_CUDA_INFO"
	.align	4


	//----- nvinfo : EIATTR_REGCOUNT
	.align		4
        /*0000*/ 	.byte	0x04, 0x2f
        /*0002*/ 	.short	(.L_1 - .L_0)
	.align		4
.L_0:
        /*0004*/ 	.word	index@(triton_poi_fused_add_clamp_61)
        /*0008*/ 	.word	0x0000000b


	//----- nvinfo : EIATTR_MIN_STACK_SIZE
	.align		4
.L_1:
        /*000c*/ 	.byte	0x04, 0x12
        /*000e*/ 	.short	(.L_3 - .L_2)
	.align		4
.L_2:
        /*0010*/ 	.word	index@(triton_poi_fused_add_clamp_61)
        /*0014*/ 	.word	0x00000000


	//----- nvinfo : EIATTR_FRAME_SIZE
	.align		4
.L_3:
        /*0018*/ 	.byte	0x04, 0x11
        /*001a*/ 	.short	(.L_5 - .L_4)
	.align		4
.L_4:
        /*001c*/ 	.word	index@(triton_poi_fused_add_clamp_61)
        /*0020*/ 	.word	0x00000000


	//----- nvinfo : EIATTR_MIN_STACK_SIZE
	.align		4
.L_5:
        /*0024*/ 	.byte	0x04, 0x12
        /*0026*/ 	.short	(.L_7 - .L_6)
	.align		4
.L_6:
        /*0028*/ 	.word	index@(triton_poi_fused_add_clamp_61)
        /*002c*/ 	.word	0x00000000
.L_7:


//--------------------- .nv.info.triton_poi_fused_add_clamp_61 --------------------------
	.section	.nv.info.triton_poi_fused_add_clamp_61,"",@"SHT_CUDA_INFO"
	.sectionflags	@""
	.align	4


	//----- nvinfo : EIATTR_CUDA_API_VERSION
	.align		4
        /*0000*/ 	.byte	0x04, 0x37
        /*0002*/ 	.short	(.L_9 - .L_8)
.L_8:
        /*0004*/ 	.word	0x0000007c


	//----- nvinfo : EIATTR_KPARAM_INFO
	.align		4
.L_9:
        /*0008*/ 	.byte	0x04, 0x17
        /*000a*/ 	.short	(.L_11 - .L_10)
.L_10:
        /*000c*/ 	.word	0x00000000
        /*0010*/ 	.short	0x0001
        /*0012*/ 	.short	0x0008
        /*0014*/ 	.byte	0x00, 0xf0, 0x11, 0x00


	//----- nvinfo : EIATTR_KPARAM_INFO
	.align		4
.L_11:
        /*0018*/ 	.byte	0x04, 0x17
        /*001a*/ 	.short	(.L_13 - .L_12)
.L_12:
        /*001c*/ 	.word	0x00000000
        /*0020*/ 	.short	0x0000
        /*0022*/ 	.short	0x0000
        /*0024*/ 	.byte	0x00, 0xf4, 0x21, 0x00


	//----- nvinfo : EIATTR_SPARSE_MMA_MASK
	.align		4
.L_13:
        /*0028*/ 	.byte	0x03, 0x50
        /*002a*/ 	.short	0x0000


	//----- nvinfo : EIATTR_MAXREG_COUNT
	.align		4
        /*002c*/ 	.byte	0x03, 0x1b
        /*002e*/ 	.short	0x00ff


	//----- nvinfo : EIATTR_EXIT_INSTR_OFFSETS
	.align		4
        /*0030*/ 	.byte	0x04, 0x1c
        /*0032*/ 	.short	(.L_15 - .L_14)


	//   ....[0]....
.L_14:
        /*0034*/ 	.word	0x000001b0


	//   ....[1]....
        /*0038*/ 	.word	0x00000200


	//----- nvinfo : EIATTR_REQNTID
	.align		4
.L_15:
        /*003c*/ 	.byte	0x04, 0x10
        /*003e*/ 	.short	(.L_17 - .L_16)
.L_16:
        /*0040*/ 	.word	0x00000020
        /*0044*/ 	.word	0x00000001
        /*0048*/ 	.word	0x00000001


	//----- nvinfo : EIATTR_CBANK_PARAM_SIZE
	.align		4
.L_17:
        /*004c*/ 	.byte	0x03, 0x19
        /*004e*/ 	.short	0x000c


	//----- nvinfo : EIATTR_PARAM_CBANK
	.align		4
        /*0050*/ 	.byte	0x04, 0x0a
        /*0052*/ 	.short	(.L_19 - .L_18)
	.align		4
.L_18:
        /*0054*/ 	.word	index@(.nv.constant0.triton_poi_fused_add_clamp_61)
        /*0058*/ 	.short	0x0210
        /*005a*/ 	.short	0x000c


	//----- nvinfo : EIATTR_SW_WAR
	.align		4
.L_19:
        /*005c*/ 	.byte	0x04, 0x36
        /*005e*/ 	.short	(.L_21 - .L_20)
.L_20:
        /*0060*/ 	.word	0x00000008
.L_21:


//--------------------- .nv.callgraph             --------------------------
	.section	.nv.callgraph,"",@"SHT_CUDA_CALLGRAPH"
	.align	4
	.sectionentsize	8
	.align		4
        /*0000*/ 	.word	0x00000000
	.align		4
        /*0004*/ 	.word	0xffffffff
	.align		4
        /*0008*/ 	.word	0x00000000
	.align		4
        /*000c*/ 	.word	0xfffffffe
	.align		4
        /*0010*/ 	.word	0x00000000
	.align		4
        /*0014*/ 	.word	0xfffffffd
	.align		4
        /*0018*/ 	.word	0x00000000
	.align		4
        /*001c*/ 	.word	0xfffffffc


//--------------------- .text.triton_poi_fused_add_clamp_61 --------------------------
	.section	.text.triton_poi_fused_add_clamp_61,"ax",@progbits
	.align	128
        .global         triton_poi_fused_add_clamp_61
        .type           triton_poi_fused_add_clamp_61,@function
        .size           triton_poi_fused_add_clamp_61,(.L_x_1 - triton_poi_fused_add_clamp_61)
        .other          triton_poi_fused_add_clamp_61,@"STO_CUDA_ENTRY STV_DEFAULT"
triton_poi_fused_add_clamp_61:
.text.triton_poi_fused_add_clamp_61:
[----:B------:R-:W0:Y:S02]  /*0000*/  LDC R1, c[0x0][0x28] ;  /* 0x00000a00ff017b82 */ /* 0x000e240000000800 */
[----:B------:R-:W1:Y:S01]  /*0010*/  S2R R0, SR_TID.X ;  /* 0x0000000000007919 */ /* 0x000e620000002100 */
[----:B------:R-:W-:Y:S01]  /*0020*/  IMAD.MOV.U32 R3, RZ, RZ, 0x3e000000 ;  /* 0x3e000000ff037424 */ /* 0x000fe200078e00ff */
[----:B------:R-:W2:Y:S01]  /*0030*/  S2R R5, SR_CTAID.X ;  /* 0x0000000000057919 */ /* 0x000ea20000002500 */
[----:B-1----:R-:W-:-:S05]  /*0040*/  IMAD.SHL.U32 R0, R0, 0x2, RZ ;  /* 0x0000000200007824 */ /* 0x002fca00078e00ff */
[----:B------:R-:W-:-:S05]  /*0050*/  LOP3.LUT R0, R0, 0x3e, RZ, 0xc0, !PT ;  /* 0x0000003e00007812 */ /* 0x000fca00078ec0ff */
[----:B--2---:R-:W-:-:S05]  /*0060*/  IMAD R5, R5, 0x40, R0 ;  /* 0x0000004005057824 */ /* 0x004fca00078e0200 */
[----:B------:R-:W-:Y:S02]  /*0070*/  IADD3 R0, R5, 0x1, RZ ;  /* 0x0000000105007810 */ /* 0x000fe40007ffe0ff */
[----:B------:R-:W-:Y:S02]  /*0080*/  I2FP.F32.S32 R2, R5 ;  /* 0x0000000500027245 */ /* 0x000fe40000201400 */
[----:B------:R-:W-:Y:S02]  /*0090*/  I2FP.F32.S32 R0, R0 ;  /* 0x0000000000007245 */ /* 0x000fe40000201400 */
[----:B------:R-:W-:Y:S01]  /*00a0*/  ISETP.GE.AND P0, PT, R5, 0x40, PT ;  /* 0x000000400500780c */ /* 0x000fe20003f06270 */
[----:B------:R-:W-:Y:S02]  /*00b0*/  FADD R2, R2, 0.5 ;  /* 0x3f00000002027421 */ /* 0x000fe40000000000 */
[----:B------:R-:W-:Y:S02]  /*00c0*/  FADD R0, R0, 0.5 ;  /* 0x3f00000000007421 */ /* 0x000fe40000000000 */
[----:B------:R-:W-:-:S02]  /*00d0*/  FFMA R2, R2, R3, -0.5 ;  /* 0xbf00000002027423 */ /* 0x000fc40000000003 */
[----:B------:R-:W-:-:S03]  /*00e0*/  FFMA R0, R0, R3, -0.5 ;  /* 0xbf00000000007423 */ /* 0x000fc60000000003 */
[----:B------:R-:W-:Y:S02]  /*00f0*/  FMNMX R4, RZ, R2, !PT ;  /* 0x00000002ff047209 */ /* 0x000fe40007800000 */
[----:B------:R-:W-:Y:S01]  /*0100*/  FMNMX R0, RZ, R0, !PT ;  /* 0x00000000ff007209 */ /* 0x000fe20007800000 */
[----:B------:R-:W1:Y:S03]  /*0110*/  LDC.64 R2, c[0x0][0x210] ;  /* 0x00008400ff027b82 */ /* 0x000e660000000a00 */
[----:B------:R-:W2:Y:S08]  /*0120*/  F2I.TRUNC.NTZ R4, R4 ;  /* 0x0000000400047305 */ /* 0x000eb0000020f100 */
[----:B------:R-:W3:Y:S01]  /*0130*/  F2I.TRUNC.NTZ R0, R0 ;  /* 0x0000000000007305 */ /* 0x000ee2000020f100 */
[----:B--2---:R-:W-:-:S05]  /*0140*/  VIMNMX R6, R4, 0x6, PT ;  /* 0x0000000604067848 */ /* 0x004fca0003fe0100 */
[----:B------:R-:W-:Y:S02]  /*0150*/  VIADD R6, R6, 0x1 ;  /* 0x0000000106067836 */ /* 0x000fe40000000000 */
[----:B-1----:R-:W-:Y:S01]  /*0160*/  IMAD.WIDE R2, R5, 0x8, R2 ;  /* 0x0000000805027825 */ /* 0x002fe200078e0202 */
[----:B---3--:R-:W-:Y:S02]  /*0170*/  VIMNMX R7, R0, 0x6, PT ;  /* 0x0000000600077848 */ /* 0x008fe40003fe0100 */
[----:B------:R-:W-:Y:S02]  /*0180*/  SHF.R.S32.HI R5, RZ, 0x1f, R6 ;  /* 0x0000001fff057819 */ /* 0x000fe40000011406 */
[----:B------:R-:W-:-:S04]  /*0190*/  IADD3 R8, R7, 0x1, RZ ;  /* 0x0000000107087810 */ /* 0x000fc80007ffe0ff */
[----:B------:R-:W-:Y:S01]  /*01a0*/  SHF.R.S32.HI R7, RZ, 0x1f, R8 ;  /* 0x0000001fff077819 */ /* 0x000fe20000011408 */
[----:B------:R-:W-:Y:S06]  /*01b0*/  @P0 EXIT ;  /* 0x000000000000094d */ /* 0x000fec0003800000 */
[----:B------:R-:W-:Y:S01]  /*01c0*/  IMAD.MOV.U32 R4, RZ, RZ, R6 ;  /* 0x000000ffff047224 */ /* 0x000fe200078e0006 */
[----:B------:R-:W-:Y:S01]  /*01d0*/  MOV R6, R8 ;  /* 0x0000000800067202 */ /* 0x000fe20000000f00 */
[----:B------:R-:W-:-:S04]  /*01e0*/  ULDC.64 UR4, c[0x0][0x208] ;  /* 0x0000820000047ab9 */ /* 0x000fc80000000a00 */
[----:B------:R-:W-:Y:S01]  /*01f0*/  STG.E.128 desc[UR4][R2.64], R4 ;  /* 0x0000000402007986 */ /* 0x000fe2000c101d04 */
[----:B------:R-:W-:Y:S05]  /*0200*/  EXIT ;  /* 0x000000000000794d */ /* 0x000fea0003800000 */
.L_x_0:
[----:B------:R-:W-:-:S00]  /*0210*/  BRA `(.L_x_0) ;  /* 0xfffffffc00fc7947 */ /* 0x000fc0000383ffff */
[----:B------:R-:W-:-:S00]  /*0220*/  NOP ;  /* 0x0000000000007918 */ /* 0x000fc00000000000 */
        /* <DEDUP_REMOVED lines=13> */
.L_x_1:


//--------------------- .nv.constant0.triton_poi_fused_add_clamp_61 --------------------------
	.section	.nv.constant0.triton_poi_fused_add_clamp_61,"a",@progbits
	.sectionflags	@""
	.align	4
.nv.constant0.triton_poi_fused_add_clamp_61:
	.zero		540
